//
// Generated by NVIDIA NVVM Compiler
//
// Compiler Build ID: CL-36424714
// Cuda compilation tools, release 13.0, V13.0.88
// Based on NVVM 20.0.0
//

.version 9.0
.target sm_100
.address_size 64

	// .globl	_Z12MinValKernelPfS_i
// _ZZ15reductionMinValiPfE6sarray has been demoted

.visible .entry _Z12MinValKernelPfS_i(
	.param .u64 .ptr .align 1 _Z12MinValKernelPfS_i_param_0,
	.param .u64 .ptr .align 1 _Z12MinValKernelPfS_i_param_1,
	.param .u32 _Z12MinValKernelPfS_i_param_2
)
{
	.reg .pred 	%p<40>;
	.reg .b32 	%r<45>;
	.reg .b32 	%f<84>;
	.reg .b64 	%rd<7>;
	// demoted variable
	.shared .align 4 .b8 _ZZ15reductionMinValiPfE6sarray[2048];
	ld.param.u64 	%rd1, [_Z12MinValKernelPfS_i_param_0];
	ld.param.u64 	%rd2, [_Z12MinValKernelPfS_i_param_1];
	ld.param.u32 	%r23, [_Z12MinValKernelPfS_i_param_2];
	mov.u32 	%r1, %tid.x;
	shl.b32 	%r24, %r1, 2;
	mov.u32 	%r25, _ZZ15reductionMinValiPfE6sarray;
	add.s32 	%r2, %r25, %r24;
	mov.b32 	%r26, 0;
	st.shared.u32 	[%r2], %r26;
	setp.ge.s32 	%p1, %r1, %r23;
	@%p1 bra 	$L__BB0_2;
	cvta.to.global.u64 	%rd3, %rd1;
	mul.wide.u32 	%rd4, %r1, 4;
	add.s64 	%rd5, %rd3, %rd4;
	ld.global.f32 	%f14, [%rd5];
	st.shared.f32 	[%r2], %f14;
$L__BB0_2:
	bar.sync 	0;
	setp.lt.s32 	%p2, %r23, 1;
	mov.f32 	%f83, 0f60AD78EC;
	@%p2 bra 	$L__BB0_15;
	and.b32  	%r3, %r23, 15;
	setp.lt.u32 	%p3, %r23, 16;
	mov.f32 	%f83, 0f60AD78EC;
	mov.b32 	%r41, 0;
	@%p3 bra 	$L__BB0_6;
	and.b32  	%r41, %r23, 2147483632;
	add.s32 	%r38, %r25, 32;
	neg.s32 	%r39, %r41;
	mov.f32 	%f83, 0f60AD78EC;
$L__BB0_5:
	.pragma "nounroll";
	ld.shared.f32 	%f19, [%r38+-32];
	setp.lt.f32 	%p4, %f19, %f83;
	selp.f32 	%f20, %f19, %f83, %p4;
	ld.shared.f32 	%f21, [%r38+-28];
	setp.lt.f32 	%p5, %f21, %f20;
	selp.f32 	%f22, %f21, %f20, %p5;
	ld.shared.f32 	%f23, [%r38+-24];
	setp.lt.f32 	%p6, %f23, %f22;
	selp.f32 	%f24, %f23, %f22, %p6;
	ld.shared.f32 	%f25, [%r38+-20];
	setp.lt.f32 	%p7, %f25, %f24;
	selp.f32 	%f26, %f25, %f24, %p7;
	ld.shared.f32 	%f27, [%r38+-16];
	setp.lt.f32 	%p8, %f27, %f26;
	selp.f32 	%f28, %f27, %f26, %p8;
	ld.shared.f32 	%f29, [%r38+-12];
	setp.lt.f32 	%p9, %f29, %f28;
	selp.f32 	%f30, %f29, %f28, %p9;
	ld.shared.f32 	%f31, [%r38+-8];
	setp.lt.f32 	%p10, %f31, %f30;
	selp.f32 	%f32, %f31, %f30, %p10;
	ld.shared.f32 	%f33, [%r38+-4];
	setp.lt.f32 	%p11, %f33, %f32;
	selp.f32 	%f34, %f33, %f32, %p11;
	ld.shared.f32 	%f35, [%r38];
	setp.lt.f32 	%p12, %f35, %f34;
	selp.f32 	%f36, %f35, %f34, %p12;
	ld.shared.f32 	%f37, [%r38+4];
	setp.lt.f32 	%p13, %f37, %f36;
	selp.f32 	%f38, %f37, %f36, %p13;
	ld.shared.f32 	%f39, [%r38+8];
	setp.lt.f32 	%p14, %f39, %f38;
	selp.f32 	%f40, %f39, %f38, %p14;
	ld.shared.f32 	%f41, [%r38+12];
	setp.lt.f32 	%p15, %f41, %f40;
	selp.f32 	%f42, %f41, %f40, %p15;
	ld.shared.f32 	%f43, [%r38+16];
	setp.lt.f32 	%p16, %f43, %f42;
	selp.f32 	%f44, %f43, %f42, %p16;
	ld.shared.f32 	%f45, [%r38+20];
	setp.lt.f32 	%p17, %f45, %f44;
	selp.f32 	%f46, %f45, %f44, %p17;
	ld.shared.f32 	%f47, [%r38+24];
	setp.lt.f32 	%p18, %f47, %f46;
	selp.f32 	%f48, %f47, %f46, %p18;
	ld.shared.f32 	%f49, [%r38+28];
	setp.lt.f32 	%p19, %f49, %f48;
	selp.f32 	%f83, %f49, %f48, %p19;
	add.s32 	%r39, %r39, 16;
	add.s32 	%r38, %r38, 64;
	setp.ne.s32 	%p20, %r39, 0;
	@%p20 bra 	$L__BB0_5;
$L__BB0_6:
	setp.eq.s32 	%p21, %r3, 0;
	@%p21 bra 	$L__BB0_15;
	and.b32  	%r11, %r23, 7;
	setp.lt.u32 	%p22, %r3, 8;
	@%p22 bra 	$L__BB0_9;
	shl.b32 	%r30, %r41, 2;
	add.s32 	%r32, %r25, %r30;
	ld.shared.f32 	%f51, [%r32];
	setp.lt.f32 	%p23, %f51, %f83;
	selp.f32 	%f52, %f51, %f83, %p23;
	ld.shared.f32 	%f53, [%r32+4];
	setp.lt.f32 	%p24, %f53, %f52;
	selp.f32 	%f54, %f53, %f52, %p24;
	ld.shared.f32 	%f55, [%r32+8];
	setp.lt.f32 	%p25, %f55, %f54;
	selp.f32 	%f56, %f55, %f54, %p25;
	ld.shared.f32 	%f57, [%r32+12];
	setp.lt.f32 	%p26, %f57, %f56;
	selp.f32 	%f58, %f57, %f56, %p26;
	ld.shared.f32 	%f59, [%r32+16];
	setp.lt.f32 	%p27, %f59, %f58;
	selp.f32 	%f60, %f59, %f58, %p27;
	ld.shared.f32 	%f61, [%r32+20];
	setp.lt.f32 	%p28, %f61, %f60;
	selp.f32 	%f62, %f61, %f60, %p28;
	ld.shared.f32 	%f63, [%r32+24];
	setp.lt.f32 	%p29, %f63, %f62;
	selp.f32 	%f64, %f63, %f62, %p29;
	ld.shared.f32 	%f65, [%r32+28];
	setp.lt.f32 	%p30, %f65, %f64;
	selp.f32 	%f83, %f65, %f64, %p30;
	add.s32 	%r41, %r41, 8;
$L__BB0_9:
	setp.eq.s32 	%p31, %r11, 0;
	@%p31 bra 	$L__BB0_15;
	and.b32  	%r14, %r23, 3;
	setp.lt.u32 	%p32, %r11, 4;
	@%p32 bra 	$L__BB0_12;
	shl.b32 	%r33, %r41, 2;
	add.s32 	%r35, %r25, %r33;
	ld.shared.f32 	%f67, [%r35];
	setp.lt.f32 	%p33, %f67, %f83;
	selp.f32 	%f68, %f67, %f83, %p33;
	ld.shared.f32 	%f69, [%r35+4];
	setp.lt.f32 	%p34, %f69, %f68;
	selp.f32 	%f70, %f69, %f68, %p34;
	ld.shared.f32 	%f71, [%r35+8];
	setp.lt.f32 	%p35, %f71, %f70;
	selp.f32 	%f72, %f71, %f70, %p35;
	ld.shared.f32 	%f73, [%r35+12];
	setp.lt.f32 	%p36, %f73, %f72;
	selp.f32 	%f83, %f73, %f72, %p36;
	add.s32 	%r41, %r41, 4;
$L__BB0_12:
	setp.eq.s32 	%p37, %r14, 0;
	@%p37 bra 	$L__BB0_15;
	shl.b32 	%r36, %r41, 2;
	add.s32 	%r44, %r25, %r36;
	neg.s32 	%r43, %r14;
$L__BB0_14:
	.pragma "nounroll";
	ld.shared.f32 	%f74, [%r44];
	setp.lt.f32 	%p38, %f74, %f83;
	selp.f32 	%f83, %f74, %f83, %p38;
	add.s32 	%r44, %r44, 4;
	add.s32 	%r43, %r43, 1;
	setp.ne.s32 	%p39, %r43, 0;
	@%p39 bra 	$L__BB0_14;
$L__BB0_15:
	cvta.to.global.u64 	%rd6, %rd2;
	st.global.f32 	[%rd6], %f83;
	ret;

}


// ===== COMPILED SASS (sm_100) =====

	.target	sm_100

	.elftype	@"ET_EXEC"


//--------------------- .note.nv.tkinfo           --------------------------
	.section	.note.nv.tkinfo,"",@"SHT_NOTE"
	.sectionflags	@"SHF_NOTE_NV_TKINFO"
	.tkinfo
        /*0018*/ 	.word	0x00000002
        /*0030*/ 	.string	""
        /*0030*/ 	.string	"ptxas"
        /*0030*/ 	.string	"Cuda compilation tools, release 13.0, V13.0.88"
        /*0030*/ 	.string	"Build cuda_13.0.r13.0/compiler.36424714_0"
        /*0030*/ 	.string	"-arch sm_100 -m 64 "



//--------------------- .note.nv.cuinfo           --------------------------
	.section	.note.nv.cuinfo,"",@"SHT_NOTE"
	.sectionflags	@"SHF_NOTE_NV_CUINFO"
        /*0018*/ 	.short	0x0002
        /*001a*/ 	.short	0x0064
        /*001c*/ 	.short	0x0082
	.zero		2


//--------------------- .nv.info                  --------------------------
	.section	.nv.info,"",@"SHT_CUDA_INFO"
	.align	4


	//----- nvinfo : EIATTR_REGCOUNT
	.align		4
        /*0000*/ 	.byte	0x04, 0x2f
        /*0002*/ 	.short	(.L_1 - .L_0)
	.align		4
.L_0:
        /*0004*/ 	.word	index@(_Z12MinValKernelPfS_i)
        /*0008*/ 	.word	0x00000012


	//----- nvinfo : EIATTR_FRAME_SIZE
	.align		4
.L_1:
        /*000c*/ 	.byte	0x04, 0x11
        /*000e*/ 	.short	(.L_3 - .L_2)
	.align		4
.L_2:
        /*0010*/ 	.word	index@(_Z12MinValKernelPfS_i)
        /*0014*/ 	.word	0x00000000


	//----- nvinfo : EIATTR_MIN_STACK_SIZE
	.align		4
.L_3:
        /*0018*/ 	.byte	0x04, 0x12
        /*001a*/ 	.short	(.L_5 - .L_4)
	.align		4
.L_4:
        /*001c*/ 	.word	index@(_Z12MinValKernelPfS_i)
        /*0020*/ 	.word	0x00000000
.L_5:


//--------------------- .nv.compat                --------------------------
	.section	.nv.compat,"",@"SHT_CUDA_COMPAT_INFO"
	.align	4
        /*0000*/ 	.byte	0x02, 0x09, 0x00, 0x00, 0x02, 0x02, 0x01, 0x00, 0x02, 0x05, 0x05, 0x00, 0x03, 0x07, 0x01, 0x01
        /*0010*/ 	.byte	0x02, 0x03, 0x00, 0x00, 0x02, 0x06, 0x01, 0x00, 0x04, 0x0b, 0x08, 0x00, 0x09, 0x00, 0x00, 0x00
        /*0020*/ 	.byte	0x00, 0x00, 0x00, 0x00


//--------------------- .nv.info._Z12MinValKernelPfS_i --------------------------
	.section	.nv.info._Z12MinValKernelPfS_i,"",@"SHT_CUDA_INFO"
	.sectionflags	@""
	.align	4


	//----- nvinfo : EIATTR_CUDA_API_VERSION
	.align		4
        /*0000*/ 	.byte	0x04, 0x37
        /*0002*/ 	.short	(.L_7 - .L_6)
.L_6:
        /*0004*/ 	.word	0x00000082


	//----- nvinfo : EIATTR_KPARAM_INFO
	.align		4
.L_7:
        /*0008*/ 	.byte	0x04, 0x17
        /*000a*/ 	.short	(.L_9 - .L_8)
.L_8:
        /*000c*/ 	.word	0x00000000
        /*0010*/ 	.short	0x0002
        /*0012*/ 	.short	0x0010
        /*0014*/ 	.byte	0x00, 0xf0, 0x11, 0x00


	//----- nvinfo : EIATTR_KPARAM_INFO
	.align		4
.L_9:
        /*0018*/ 	.byte	0x04, 0x17
        /*001a*/ 	.short	(.L_11 - .L_10)
.L_10:
        /*001c*/ 	.word	0x00000000
        /*0020*/ 	.short	0x0001
        /*0022*/ 	.short	0x0008
        /*0024*/ 	.byte	0x00, 0xf5, 0x21, 0x00


	//----- nvinfo : EIATTR_KPARAM_INFO
	.align		4
.L_11:
        /*0028*/ 	.byte	0x04, 0x17
        /*002a*/ 	.short	(.L_13 - .L_12)
.L_12:
        /*002c*/ 	.word	0x00000000
        /*0030*/ 	.short	0x0000
        /*0032*/ 	.short	0x0000
        /*0034*/ 	.byte	0x00, 0xf5, 0x21, 0x00


	//----- nvinfo : EIATTR_SPARSE_MMA_MASK
	.align		4
.L_13:
        /*0038*/ 	.byte	0x03, 0x50
        /*003a*/ 	.short	0x0000


	//----- nvinfo : EIATTR_MAXREG_COUNT
	.align		4
        /*003c*/ 	.byte	0x03, 0x1b
        /*003e*/ 	.short	0x00ff


	//----- nvinfo : EIATTR_NUM_BARRIERS
	.align		4
        /*0040*/ 	.byte	0x02, 0x4c
        /*0042*/ 	.byte	0x01
	.zero		1


	//----- nvinfo : EIATTR_MERCURY_ISA_VERSION
	.align		4
        /*0044*/ 	.byte	0x03, 0x5f
        /*0046*/ 	.short	0x0101


	//----- nvinfo : EIATTR_VRC_CTA_INIT_COUNT
	.align		4
        /*0048*/ 	.byte	0x02, 0x4a
	.zero		1
	.zero		1


	//----- nvinfo : EIATTR_EXIT_INSTR_OFFSETS
	.align		4
        /*004c*/ 	.byte	0x04, 0x1c
        /*004e*/ 	.short	(.L_15 - .L_14)


	//   ....[0]....
.L_14:
        /*0050*/ 	.word	0x00000790


	//----- nvinfo : EIATTR_CBANK_PARAM_SIZE
	.align		4
.L_15:
        /*0054*/ 	.byte	0x03, 0x19
        /*0056*/ 	.short	0x0014


	//----- nvinfo : EIATTR_PARAM_CBANK
	.align		4
        /*0058*/ 	.byte	0x04, 0x0a
        /*005a*/ 	.short	(.L_17 - .L_16)
	.align		4
.L_16:
        /*005c*/ 	.word	index@(.nv.constant0._Z12MinValKernelPfS_i)
        /*0060*/ 	.short	0x0380
        /*0062*/ 	.short	0x0014


	//----- nvinfo : EIATTR_SW_WAR
	.align		4
.L_17:
        /*0064*/ 	.byte	0x04, 0x36
        /*0066*/ 	.short	(.L_19 - .L_18)
.L_18:
        /*0068*/ 	.word	0x00000008
.L_19:


//--------------------- .nv.callgraph             --------------------------
	.section	.nv.callgraph,"",@"SHT_CUDA_CALLGRAPH"
	.align	4
	.sectionentsize	8
	.align		4
        /*0000*/ 	.word	0x00000000
	.align		4
        /*0004*/ 	.word	0xffffffff
	.align		4
        /*0008*/ 	.word	0x00000000
	.align		4
        /*000c*/ 	.word	0xfffffffe
	.align		4
        /*0010*/ 	.word	0x00000000
	.align		4
        /*0014*/ 	.word	0xfffffffd
	.align		4
        /*0018*/ 	.word	0x00000000
	.align		4
        /*001c*/ 	.word	0xfffffffc


//--------------------- .text._Z12MinValKernelPfS_i --------------------------
	.section	.text._Z12MinValKernelPfS_i,"ax",@progbits
	.align	128
        .global         _Z12MinValKernelPfS_i
        .type           _Z12MinValKernelPfS_i,@function
        .size           _Z12MinValKernelPfS_i,(.L_x_7 - _Z12MinValKernelPfS_i)
        .other          _Z12MinValKernelPfS_i,@"STO_CUDA_ENTRY STV_DEFAULT"
_Z12MinValKernelPfS_i:
.text._Z12MinValKernelPfS_i:
[----:B------:R-:W-:Y:S01]  /*0000*/  LDC R1, c[0x0][0x37c] ;  /* 0x0000df00ff017b82 */ /* 0x000fe20000000800 */
[----:B------:R-:W0:Y:S01]  /*0010*/  S2R R5, SR_TID.X ;  /* 0x0000000000057919 */ /* 0x000e220000002100 */
[----:B------:R-:W0:Y:S01]  /*0020*/  LDCU UR6, c[0x0][0x390] ;  /* 0x00007200ff0677ac */ /* 0x000e220008000800 */
[----:B------:R-:W-:Y:S01]  /*0030*/  IMAD.MOV.U32 R7, RZ, RZ, RZ ;  /* 0x000000ffff077224 */ /* 0x000fe200078e00ff */
[----:B------:R-:W1:Y:S01]  /*0040*/  LDCU.64 UR10, c[0x0][0x358] ;  /* 0x00006b00ff0a77ac */ /* 0x000e620008000a00 */
[----:B0-----:R-:W-:-:S13]  /*0050*/  ISETP.GE.AND P0, PT, R5, UR6, PT ;  /* 0x0000000605007c0c */ /* 0x001fda000bf06270 */
[----:B------:R-:W0:Y:S02]  /*0060*/  @!P0 LDC.64 R2, c[0x0][0x380] ;  /* 0x0000e000ff028b82 */ /* 0x000e240000000a00 */
[----:B0-----:R-:W-:-:S05]  /*0070*/  @!P0 IMAD.WIDE.U32 R2, R5, 0x4, R2 ;  /* 0x0000000405028825 */ /* 0x001fca00078e0002 */
[----:B-1----:R-:W2:Y:S01]  /*0080*/  @!P0 LDG.E R7, desc[UR10][R2.64] ;  /* 0x0000000a02078981 */ /* 0x002ea2000c1e1900 */
[----:B------:R-:W0:Y:S01]  /*0090*/  S2UR UR5, SR_CgaCtaId ;  /* 0x00000000000579c3 */ /* 0x000e220000008800 */
[----:B------:R-:W-:Y:S01]  /*00a0*/  UMOV UR4, 0x400 ;  /* 0x0000040000047882 */ /* 0x000fe20000000000 */
[----:B------:R-:W-:Y:S01]  /*00b0*/  UISETP.GE.AND UP0, UPT, UR6, 0x1, UPT ;  /* 0x000000010600788c */ /* 0x000fe2000bf06270 */
[----:B------:R-:W-:Y:S01]  /*00c0*/  IMAD.MOV.U32 R13, RZ, RZ, 0x60ad78ec ;  /* 0x60ad78ecff0d7424 */ /* 0x000fe200078e00ff */
[----:B0-----:R-:W-:-:S06]  /*00d0*/  ULEA UR5, UR5, UR4, 0x18 ;  /* 0x0000000405057291 */ /* 0x001fcc000f8ec0ff */
[----:B------:R-:W-:-:S05]  /*00e0*/  LEA R0, R5, UR5, 0x2 ;  /* 0x0000000505007c11 */ /* 0x000fca000f8e10ff */
[----:B--2---:R0:W-:Y:S01]  /*00f0*/  STS [R0], R7 ;  /* 0x0000000700007388 */ /* 0x0041e20000000800 */
[----:B------:R-:W-:Y:S06]  /*0100*/  BAR.SYNC.DEFER_BLOCKING 0x0 ;  /* 0x0000000000007b1d */ /* 0x000fec0000010000 */
[----:B------:R-:W-:Y:S05]  /*0110*/  BRA.U !UP0, `(.L_x_0) ;  /* 0x0000000508947547 */ /* 0x000fea000b800000 */
[----:B------:R-:W-:Y:S01]  /*0120*/  UISETP.GE.U32.AND UP1, UPT, UR6, 0x10, UPT ;  /* 0x000000100600788c */ /* 0x000fe2000bf26070 */
[----:B------:R-:W-:Y:S01]  /*0130*/  IMAD.MOV.U32 R13, RZ, RZ, 0x60ad78ec ;  /* 0x60ad78ecff0d7424 */ /* 0x000fe200078e00ff */
[----:B------:R-:W-:Y:S01]  /*0140*/  ULOP3.LUT UR7, UR6, 0xf, URZ, 0xc0, !UPT ;  /* 0x0000000f06077892 */ /* 0x000fe2000f8ec0ff */
[----:B------:R-:W-:-:S03]  /*0150*/  UMOV UR4, URZ ;  /* 0x000000ff00047c82 */ /* 0x000fc60008000000 */
[----:B------:R-:W-:-:S03]  /*0160*/  UISETP.NE.AND UP0, UPT, UR7, URZ, UPT ;  /* 0x000000ff0700728c */ /* 0x000fc6000bf05270 */
[----:B------:R-:W-:Y:S08]  /*0170*/  BRA.U !UP1, `(.L_x_1) ;  /* 0x0000000109b07547 */ /* 0x000ff0000b800000 */
[----:B------:R-:W-:Y:S01]  /*0180*/  ULOP3.LUT UR4, UR6, 0x7ffffff0, URZ, 0xc0, !UPT ;  /* 0x7ffffff006047892 */ /* 0x000fe2000f8ec0ff */
[----:B------:R-:W-:Y:S01]  /*0190*/  IMAD.MOV.U32 R13, RZ, RZ, 0x60ad78ec ;  /* 0x60ad78ecff0d7424 */ /* 0x000fe200078e00ff */
[----:B------:R-:W-:Y:S02]  /*01a0*/  UIADD3 UR8, UPT, UPT, UR5, 0x20, URZ ;  /* 0x0000002005087890 */ /* 0x000fe4000fffe0ff */
[----:B------:R-:W-:-:S12]  /*01b0*/  UIADD3 UR9, UPT, UPT, -UR4, URZ, URZ ;  /* 0x000000ff04097290 */ /* 0x000fd8000fffe1ff */
.L_x_2:
[----:B------:R-:W1:Y:S01]  /*01c0*/  LDS.128 R8, [UR8+-0x20] ;  /* 0xffffe008ff087984 */ /* 0x000e620008000c00 */
[----:B------:R-:W-:-:S03]  /*01d0*/  UIADD3 UR9, UPT, UPT, UR9, 0x10, URZ ;  /* 0x0000001009097890 */ /* 0x000fc6000fffe0ff */
[----:B0-----:R-:W0:Y:S01]  /*01e0*/  LDS.128 R4, [UR8+-0x10] ;  /* 0xfffff008ff047984 */ /* 0x001e220008000c00 */
[----:B------:R-:W-:Y:S01]  /*01f0*/  UISETP.NE.AND UP1, UPT, UR9, URZ, UPT ;  /* 0x000000ff0900728c */ /* 0x000fe2000bf25270 */
[----:B-1----:R-:W-:-:S04]  /*0200*/  FSETP.GEU.AND P0, PT, R8, R13, PT ;  /* 0x0000000d0800720b */ /* 0x002fc80003f0e000 */
[----:B------:R-:W-:Y:S02]  /*0210*/  FSEL R8, R8, R13, !P0 ;  /* 0x0000000d08087208 */ /* 0x000fe40004000000 */
[----:B------:R-:W1:Y:S02]  /*0220*/  LDS.128 R12, [UR8] ;  /* 0x00000008ff0c7984 */ /* 0x000e640008000c00 */
[----:B------:R-:W-:-:S04]  /*0230*/  FSETP.GEU.AND P0, PT, R9, R8, PT ;  /* 0x000000080900720b */ /* 0x000fc80003f0e000 */
[----:B------:R-:W-:-:S04]  /*0240*/  FSEL R9, R9, R8, !P0 ;  /* 0x0000000809097208 */ /* 0x000fc80004000000 */
[----:B------:R-:W-:-:S04]  /*0250*/  FSETP.GEU.AND P0, PT, R10, R9, PT ;  /* 0x000000090a00720b */ /* 0x000fc80003f0e000 */
[----:B------:R-:W-:-:S04]  /*0260*/  FSEL R10, R10, R9, !P0 ;  /* 0x000000090a0a7208 */ /* 0x000fc80004000000 */
[----:B------:R-:W-:-:S04]  /*0270*/  FSETP.GEU.AND P0, PT, R11, R10, PT ;  /* 0x0000000a0b00720b */ /* 0x000fc80003f0e000 */
[----:B------:R-:W-:-:S04]  /*0280*/  FSEL R11, R11, R10, !P0 ;  /* 0x0000000a0b0b7208 */ /* 0x000fc80004000000 */
[----:B0-----:R-:W-:-:S04]  /*0290*/  FSETP.GEU.AND P0, PT, R4, R11, PT ;  /* 0x0000000b0400720b */ /* 0x001fc80003f0e000 */
[----:B------:R-:W-:Y:S02]  /*02a0*/  FSEL R4, R4, R11, !P0 ;  /* 0x0000000b04047208 */ /* 0x000fe40004000000 */
[----:B------:R-:W0:Y:S01]  /*02b0*/  LDS.128 R8, [UR8+0x10] ;  /* 0x00001008ff087984 */ /* 0x000e220008000c00 */
[----:B------:R-:W-:Y:S01]  /*02c0*/  UIADD3 UR8, UPT, UPT, UR8, 0x40, URZ ;  /* 0x0000004008087890 */ /* 0x000fe2000fffe0ff */
[----:B------:R-:W-:-:S04]  /*02d0*/  FSETP.GEU.AND P0, PT, R5, R4, PT ;  /* 0x000000040500720b */ /* 0x000fc80003f0e000 */
[----:B------:R-:W-:-:S04]  /*02e0*/  FSEL R5, R5, R4, !P0 ;  /* 0x0000000405057208 */ /* 0x000fc80004000000 */
[----:B------:R-:W-:-:S04]  /*02f0*/  FSETP.GEU.AND P0, PT, R6, R5, PT ;  /* 0x000000050600720b */ /* 0x000fc80003f0e000 */
[----:B------:R-:W-:-:S04]  /*0300*/  FSEL R6, R6, R5, !P0 ;  /* 0x0000000506067208 */ /* 0x000fc80004000000 */
[----:B------:R-:W-:-:S04]  /*0310*/  FSETP.GEU.AND P0, PT, R7, R6, PT ;  /* 0x000000060700720b */ /* 0x000fc80003f0e000 */
[----:B------:R-:W-:-:S04]  /*0320*/  FSEL R7, R7, R6, !P0 ;  /* 0x0000000607077208 */ /* 0x000fc80004000000 */
[----:B-1----:R-:W-:-:S04]  /*0330*/  FSETP.GEU.AND P0, PT, R12, R7, PT ;  /* 0x000000070c00720b */ /* 0x002fc80003f0e000 */
[----:B------:R-:W-:-:S04]  /*0340*/  FSEL R12, R12, R7, !P0 ;  /* 0x000000070c0c7208 */ /* 0x000fc80004000000 */
[----:B------:R-:W-:-:S04]  /*0350*/  FSETP.GEU.AND P0, PT, R13, R12, PT ;  /* 0x0000000c0d00720b */ /* 0x000fc80003f0e000 */
[----:B------:R-:W-:-:S04]  /*0360*/  FSEL R13, R13, R12, !P0 ;  /* 0x0000000c0d0d7208 */ /* 0x000fc80004000000 */
[----:B------:R-:W-:-:S04]  /*0370*/  FSETP.GEU.AND P0, PT, R14, R13, PT ;  /* 0x0000000d0e00720b */ /* 0x000fc80003f0e000 */
[----:B------:R-:W-:-:S04]  /*0380*/  FSEL R14, R14, R13, !P0 ;  /* 0x0000000d0e0e7208 */ /* 0x000fc80004000000 */
[----:B------:R-:W-:-:S04]  /*0390*/  FSETP.GEU.AND P0, PT, R15, R14, PT ;  /* 0x0000000e0f00720b */ /* 0x000fc80003f0e000 */
[----:B------:R-:W-:-:S04]  /*03a0*/  FSEL R15, R15, R14, !P0 ;  /* 0x0000000e0f0f7208 */ /* 0x000fc80004000000 */
[----:B0-----:R-:W-:-:S04]  /*03b0*/  FSETP.GEU.AND P0, PT, R8, R15, PT ;  /* 0x0000000f0800720b */ /* 0x001fc80003f0e000 */
[----:B------:R-:W-:-:S04]  /*03c0*/  FSEL R8, R8, R15, !P0 ;  /* 0x0000000f08087208 */ /* 0x000fc80004000000 */
[----:B------:R-:W-:-:S04]  /*03d0*/  FSETP.GEU.AND P0, PT, R9, R8, PT ;  /* 0x000000080900720b */ /* 0x000fc80003f0e000 */
[----:B------:R-:W-:-:S04]  /*03e0*/  FSEL R9, R9, R8, !P0 ;  /* 0x0000000809097208 */ /* 0x000fc80004000000 */
[----:B------:R-:W-:-:S04]  /*03f0*/  FSETP.GEU.AND P0, PT, R10, R9, PT ;  /* 0x000000090a00720b */ /* 0x000fc80003f0e000 */
[----:B------:R-:W-:-:S04]  /*0400*/  FSEL R10, R10, R9, !P0 ;  /* 0x000000090a0a7208 */ /* 0x000fc80004000000 */
[----:B------:R-:W-:-:S04]  /*0410*/  FSETP.GEU.AND P0, PT, R11, R10, PT ;  /* 0x0000000a0b00720b */ /* 0x000fc80003f0e000 */
[----:B------:R-:W-:Y:S01]  /*0420*/  FSEL R13, R11, R10, !P0 ;  /* 0x0000000a0b0d7208 */ /* 0x000fe20004000000 */
[----:B------:R-:W-:Y:S08]  /*0430*/  BRA.U UP1, `(.L_x_2) ;  /* 0xfffffffd01607547 */ /* 0x000ff0000b83ffff */
.L_x_1:
[----:B------:R-:W-:Y:S05]  /*0440*/  BRA.U !UP0, `(.L_x_0) ;  /* 0x0000000108c87547 */ /* 0x000fea000b800000 */
[----:B------:R-:W-:Y:S02]  /*0450*/  UISETP.GE.U32.AND UP0, UPT, UR7, 0x8, UPT ;  /* 0x000000080700788c */ /* 0x000fe4000bf06070 */
[----:B------:R-:W-:-:S04]  /*0460*/  ULOP3.LUT UR8, UR6, 0x7, URZ, 0xc0, !UPT ;  /* 0x0000000706087892 */ /* 0x000fc8000f8ec0ff */
[----:B------:R-:W-:-:S03]  /*0470*/  UISETP.NE.AND UP1, UPT, UR8, URZ, UPT ;  /* 0x000000ff0800728c */ /* 0x000fc6000bf25270 */
[----:B------:R-:W-:Y:S08]  /*0480*/  BRA.U !UP0, `(.L_x_3) ;  /* 0x0000000108507547 */ /* 0x000ff0000b800000 */
[----:B------:R-:W-:Y:S02]  /*0490*/  ULEA UR7, UR4, UR5, 0x2 ;  /* 0x0000000504077291 */ /* 0x000fe4000f8e10ff */
[----:B------:R-:W-:-:S07]  /*04a0*/  UIADD3 UR4, UPT, UPT, UR4, 0x8, URZ ;  /* 0x0000000804047890 */ /* 0x000fce000fffe0ff */
[----:B------:R-:W1:Y:S04]  /*04b0*/  LDS.128 R8, [UR7] ;  /* 0x00000007ff087984 */ /* 0x000e680008000c00 */
[----:B0-----:R-:W0:Y:S01]  /*04c0*/  LDS.128 R4, [UR7+0x10] ;  /* 0x00001007ff047984 */ /* 0x001e220008000c00 */
        /* <DEDUP_REMOVED lines=15> */
[----:B------:R-:W-:-:S09]  /*05c0*/  FSEL R13, R7, R6, !P0 ;  /* 0x00000006070d7208 */ /* 0x000fd20004000000 */
.L_x_3:
[----:B------:R-:W-:Y:S05]  /*05d0*/  BRA.U !UP1, `(.L_x_0) ;  /* 0x0000000109647547 */ /* 0x000fea000b800000 */
[----:B------:R-:W-:Y:S02]  /*05e0*/  UISETP.GE.U32.AND UP0, UPT, UR8, 0x4, UPT ;  /* 0x000000040800788c */ /* 0x000fe4000bf06070 */
[----:B------:R-:W-:-:S04]  /*05f0*/  ULOP3.LUT UR6, UR6, 0x3, URZ, 0xc0, !UPT ;  /* 0x0000000306067892 */ /* 0x000fc8000f8ec0ff */
[----:B------:R-:W-:-:S03]  /*0600*/  UISETP.NE.AND UP1, UPT, UR6, URZ, UPT ;  /* 0x000000ff0600728c */ /* 0x000fc6000bf25270 */
[----:B------:R-:W-:Y:S08]  /*0610*/  BRA.U !UP0, `(.L_x_4) ;  /* 0x00000001082c7547 */ /* 0x000ff0000b800000 */
[----:B------:R-:W-:Y:S02]  /*0620*/  ULEA UR7, UR4, UR5, 0x2 ;  /* 0x0000000504077291 */ /* 0x000fe4000f8e10ff */
[----:B------:R-:W-:-:S07]  /*0630*/  UIADD3 UR4, UPT, UPT, UR4, 0x4, URZ ;  /* 0x0000000404047890 */ /* 0x000fce000fffe0ff */
[----:B0-----:R-:W0:Y:S02]  /*0640*/  LDS.128 R4, [UR7] ;  /* 0x00000007ff047984 */ /* 0x001e240008000c00 */
        /* <DEDUP_REMOVED lines=8> */
.L_x_4:
[----:B------:R-:W-:Y:S05]  /*06d0*/  BRA.U !UP1, `(.L_x_0) ;  /* 0x0000000109247547 */ /* 0x000fea000b800000 */
[----:B------:R-:W-:Y:S02]  /*06e0*/  ULEA UR4, UR4, UR5, 0x2 ;  /* 0x0000000504047291 */ /* 0x000fe4000f8e10ff */
[----:B------:R-:W-:-:S12]  /*06f0*/  UIADD3 UR6, UPT, UPT, -UR6, URZ, URZ ;  /* 0x000000ff06067290 */ /* 0x000fd8000fffe1ff */
.L_x_5:
[----:B0-----:R-:W0:Y:S01]  /*0700*/  LDS R0, [UR4] ;  /* 0x00000004ff007984 */ /* 0x001e220008000800 */
[----:B------:R-:W-:Y:S02]  /*0710*/  UIADD3 UR6, UPT, UPT, UR6, 0x1, URZ ;  /* 0x0000000106067890 */ /* 0x000fe4000fffe0ff */
[----:B------:R-:W-:Y:S02]  /*0720*/  UIADD3 UR4, UPT, UPT, UR4, 0x4, URZ ;  /* 0x0000000404047890 */ /* 0x000fe4000fffe0ff */
[----:B------:R-:W-:Y:S01]  /*0730*/  UISETP.NE.AND UP0, UPT, UR6, URZ, UPT ;  /* 0x000000ff0600728c */ /* 0x000fe2000bf05270 */
[----:B0-----:R-:W-:-:S04]  /*0740*/  FSETP.GEU.AND P0, PT, R0, R13, PT ;  /* 0x0000000d0000720b */ /* 0x001fc80003f0e000 */
[----:B------:R-:W-:-:S04]  /*0750*/  FSEL R13, R0, R13, !P0 ;  /* 0x0000000d000d7208 */ /* 0x000fc80004000000 */
[----:B------:R-:W-:Y:S05]  /*0760*/  BRA.U UP0, `(.L_x_5) ;  /* 0xfffffffd00e47547 */ /* 0x000fea000b83ffff */
.L_x_0:
[----:B------:R-:W1:Y:S02]  /*0770*/  LDC.64 R2, c[0x0][0x388] ;  /* 0x0000e200ff027b82 */ /* 0x000e640000000a00 */
[----:B-1----:R-:W-:Y:S01]  /*0780*/  STG.E desc[UR10][R2.64], R13 ;  /* 0x0000000d02007986 */ /* 0x002fe2000c10190a */
[----:B------:R-:W-:Y:S05]  /*0790*/  EXIT ;  /* 0x000000000000794d */ /* 0x000fea0003800000 */
.L_x_6:
[----:B------:R-:W-:-:S00]  /*07a0*/  BRA `(.L_x_6) ;  /* 0xfffffffc00fc7947 */ /* 0x000fc0000383ffff */
[----:B------:R-:W-:-:S00]  /*07b0*/  NOP ;  /* 0x0000000000007918 */ /* 0x000fc00000000000 */
        /* <DEDUP_REMOVED lines=12> */
.L_x_7:


//--------------------- .nv.shared._Z12MinValKernelPfS_i --------------------------
	.section	.nv.shared._Z12MinValKernelPfS_i,"aw",@nobits
	.sectionflags	@""
	.align	4
.nv.shared._Z12MinValKernelPfS_i:
	.zero		3072


//--------------------- .nv.shared.reserved.0     --------------------------
	.section	.nv.shared.reserved.0,"aw",@nobits
	.weak		__nv_reservedSMEM_offset_0_alias
	.size		__nv_reservedSMEM_offset_0_alias, 0, 64
	.other		__nv_reservedSMEM_offset_0_alias,@"STO_CUDA_RESERVED_SHARED STV_DEFAULT"
__nv_reservedSMEM_offset_0_alias:
	.zero		0
	.zero		64


//--------------------- .nv.constant0._Z12MinValKernelPfS_i --------------------------
	.section	.nv.constant0._Z12MinValKernelPfS_i,"a",@progbits
	.sectionflags	@""
	.align	4
.nv.constant0._Z12MinValKernelPfS_i:
	.zero		916


//--------------------- SYMBOLS --------------------------

	.type		.nv.reservedSmem.offset0,@object
	.size		.nv.reservedSmem.offset0,0x4
	.type		.nv.reservedSmem.cap,@object
	.size		.nv.reservedSmem.cap,0x4
